//
// Generated by NVIDIA NVVM Compiler
//
// Compiler Build ID: CL-36424714
// Cuda compilation tools, release 13.0, V13.0.88
// Based on NVVM 20.0.0
//

.version 9.0
.target sm_100
.address_size 64

	// .globl	_Z10add_kernelPfS_S_i

.visible .entry _Z10add_kernelPfS_S_i(
	.param .u64 .ptr .align 1 _Z10add_kernelPfS_S_i_param_0,
	.param .u64 .ptr .align 1 _Z10add_kernelPfS_S_i_param_1,
	.param .u64 .ptr .align 1 _Z10add_kernelPfS_S_i_param_2,
	.param .u32 _Z10add_kernelPfS_S_i_param_3
)
{
	.reg .pred 	%p<7>;
	.reg .b32 	%r<31>;
	.reg .b32 	%f<36>;
	.reg .b64 	%rd<20>;

	ld.param.u64 	%rd4, [_Z10add_kernelPfS_S_i_param_0];
	ld.param.u64 	%rd5, [_Z10add_kernelPfS_S_i_param_1];
	ld.param.u64 	%rd3, [_Z10add_kernelPfS_S_i_param_2];
	ld.param.u32 	%r12, [_Z10add_kernelPfS_S_i_param_3];
	cvta.to.global.u64 	%rd1, %rd5;
	cvta.to.global.u64 	%rd2, %rd4;
	mov.u32 	%r13, %tid.x;
	mov.u32 	%r14, %ctaid.x;
	mov.u32 	%r15, %ntid.x;
	mad.lo.s32 	%r29, %r14, %r15, %r13;
	mov.u32 	%r16, %nctaid.x;
	mul.lo.s32 	%r2, %r15, %r16;
	setp.ge.s32 	%p1, %r29, %r12;
	mov.f32 	%f35, 0f00000000;
	@%p1 bra 	$L__BB0_7;
	add.s32 	%r17, %r29, %r2;
	max.s32 	%r18, %r12, %r17;
	setp.lt.s32 	%p2, %r17, %r12;
	selp.u32 	%r19, 1, 0, %p2;
	add.s32 	%r20, %r17, %r19;
	sub.s32 	%r21, %r18, %r20;
	div.u32 	%r22, %r21, %r2;
	add.s32 	%r3, %r22, %r19;
	and.b32  	%r23, %r3, 3;
	setp.eq.s32 	%p3, %r23, 3;
	mov.f32 	%f35, 0f00000000;
	@%p3 bra 	$L__BB0_4;
	add.s32 	%r24, %r3, 1;
	and.b32  	%r25, %r24, 3;
	neg.s32 	%r27, %r25;
	mov.f32 	%f35, 0f00000000;
$L__BB0_3:
	.pragma "nounroll";
	mul.wide.s32 	%rd6, %r29, 4;
	add.s64 	%rd7, %rd1, %rd6;
	add.s64 	%rd8, %rd2, %rd6;
	ld.global.f32 	%f12, [%rd8];
	ld.global.f32 	%f13, [%rd7];
	add.f32 	%f14, %f12, %f13;
	add.f32 	%f35, %f35, %f14;
	add.s32 	%r29, %r29, %r2;
	add.s32 	%r27, %r27, 1;
	setp.ne.s32 	%p4, %r27, 0;
	@%p4 bra 	$L__BB0_3;
$L__BB0_4:
	setp.lt.u32 	%p5, %r3, 3;
	@%p5 bra 	$L__BB0_7;
	mul.wide.s32 	%rd12, %r2, 4;
	shl.b32 	%r26, %r2, 2;
$L__BB0_6:
	mul.wide.s32 	%rd9, %r29, 4;
	add.s64 	%rd10, %rd2, %rd9;
	ld.global.f32 	%f15, [%rd10];
	add.s64 	%rd11, %rd1, %rd9;
	ld.global.f32 	%f16, [%rd11];
	add.f32 	%f17, %f15, %f16;
	add.f32 	%f18, %f35, %f17;
	add.s64 	%rd13, %rd10, %rd12;
	ld.global.f32 	%f19, [%rd13];
	add.s64 	%rd14, %rd11, %rd12;
	ld.global.f32 	%f20, [%rd14];
	add.f32 	%f21, %f19, %f20;
	add.f32 	%f22, %f18, %f21;
	add.s64 	%rd15, %rd13, %rd12;
	ld.global.f32 	%f23, [%rd15];
	add.s64 	%rd16, %rd14, %rd12;
	ld.global.f32 	%f24, [%rd16];
	add.f32 	%f25, %f23, %f24;
	add.f32 	%f26, %f22, %f25;
	add.s64 	%rd17, %rd15, %rd12;
	ld.global.f32 	%f27, [%rd17];
	add.s64 	%rd18, %rd16, %rd12;
	ld.global.f32 	%f28, [%rd18];
	add.f32 	%f29, %f27, %f28;
	add.f32 	%f35, %f26, %f29;
	add.s32 	%r29, %r26, %r29;
	setp.lt.s32 	%p6, %r29, %r12;
	@%p6 bra 	$L__BB0_6;
$L__BB0_7:
	cvta.to.global.u64 	%rd19, %rd3;
	atom.global.add.f32 	%f30, [%rd19], %f35;
	ret;

}


// ===== COMPILED SASS (sm_100) =====

	.target	sm_100

	.elftype	@"ET_EXEC"


//--------------------- .note.nv.tkinfo           --------------------------
	.section	.note.nv.tkinfo,"",@"SHT_NOTE"
	.sectionflags	@"SHF_NOTE_NV_TKINFO"
	.tkinfo
        /*0018*/ 	.word	0x00000002
        /*0030*/ 	.string	""
        /*0030*/ 	.string	"ptxas"
        /*0030*/ 	.string	"Cuda compilation tools, release 13.0, V13.0.88"
        /*0030*/ 	.string	"Build cuda_13.0.r13.0/compiler.36424714_0"
        /*0030*/ 	.string	"-arch sm_100 -m 64 "



//--------------------- .note.nv.cuinfo           --------------------------
	.section	.note.nv.cuinfo,"",@"SHT_NOTE"
	.sectionflags	@"SHF_NOTE_NV_CUINFO"
        /*0018*/ 	.short	0x0002
        /*001a*/ 	.short	0x0064
        /*001c*/ 	.short	0x0082
	.zero		2


//--------------------- .nv.info                  --------------------------
	.section	.nv.info,"",@"SHT_CUDA_INFO"
	.align	4


	//----- nvinfo : EIATTR_REGCOUNT
	.align		4
        /*0000*/ 	.byte	0x04, 0x2f
        /*0002*/ 	.short	(.L_1 - .L_0)
	.align		4
.L_0:
        /*0004*/ 	.word	index@(_Z10add_kernelPfS_S_i)
        /*0008*/ 	.word	0x0000001a


	//----- nvinfo : EIATTR_FRAME_SIZE
	.align		4
.L_1:
        /*000c*/ 	.byte	0x04, 0x11
        /*000e*/ 	.short	(.L_3 - .L_2)
	.align		4
.L_2:
        /*0010*/ 	.word	index@(_Z10add_kernelPfS_S_i)
        /*0014*/ 	.word	0x00000000


	//----- nvinfo : EIATTR_MIN_STACK_SIZE
	.align		4
.L_3:
        /*0018*/ 	.byte	0x04, 0x12
        /*001a*/ 	.short	(.L_5 - .L_4)
	.align		4
.L_4:
        /*001c*/ 	.word	index@(_Z10add_kernelPfS_S_i)
        /*0020*/ 	.word	0x00000000
.L_5:


//--------------------- .nv.compat                --------------------------
	.section	.nv.compat,"",@"SHT_CUDA_COMPAT_INFO"
	.align	4
        /*0000*/ 	.byte	0x02, 0x09, 0x00, 0x00, 0x02, 0x02, 0x01, 0x00, 0x02, 0x05, 0x05, 0x00, 0x03, 0x07, 0x01, 0x01
        /*0010*/ 	.byte	0x02, 0x03, 0x00, 0x00, 0x02, 0x06, 0x01, 0x00, 0x04, 0x0b, 0x08, 0x00, 0x09, 0x00, 0x00, 0x00
        /*0020*/ 	.byte	0x00, 0x00, 0x00, 0x00


//--------------------- .nv.info._Z10add_kernelPfS_S_i --------------------------
	.section	.nv.info._Z10add_kernelPfS_S_i,"",@"SHT_CUDA_INFO"
	.sectionflags	@""
	.align	4


	//----- nvinfo : EIATTR_CUDA_API_VERSION
	.align		4
        /*0000*/ 	.byte	0x04, 0x37
        /*0002*/ 	.short	(.L_7 - .L_6)
.L_6:
        /*0004*/ 	.word	0x00000082


	//----- nvinfo : EIATTR_KPARAM_INFO
	.align		4
.L_7:
        /*0008*/ 	.byte	0x04, 0x17
        /*000a*/ 	.short	(.L_9 - .L_8)
.L_8:
        /*000c*/ 	.word	0x00000000
        /*0010*/ 	.short	0x0003
        /*0012*/ 	.short	0x0018
        /*0014*/ 	.byte	0x00, 0xf0, 0x11, 0x00


	//----- nvinfo : EIATTR_KPARAM_INFO
	.align		4
.L_9:
        /*0018*/ 	.byte	0x04, 0x17
        /*001a*/ 	.short	(.L_11 - .L_10)
.L_10:
        /*001c*/ 	.word	0x00000000
        /*0020*/ 	.short	0x0002
        /*0022*/ 	.short	0x0010
        /*0024*/ 	.byte	0x00, 0xf5, 0x21, 0x00


	//----- nvinfo : EIATTR_KPARAM_INFO
	.align		4
.L_11:
        /*0028*/ 	.byte	0x04, 0x17
        /*002a*/ 	.short	(.L_13 - .L_12)
.L_12:
        /*002c*/ 	.word	0x00000000
        /*0030*/ 	.short	0x0001
        /*0032*/ 	.short	0x0008
        /*0034*/ 	.byte	0x00, 0xf5, 0x21, 0x00


	//----- nvinfo : EIATTR_KPARAM_INFO
	.align		4
.L_13:
        /*0038*/ 	.byte	0x04, 0x17
        /*003a*/ 	.short	(.L_15 - .L_14)
.L_14:
        /*003c*/ 	.word	0x00000000
        /*0040*/ 	.short	0x0000
        /*0042*/ 	.short	0x0000
        /*0044*/ 	.byte	0x00, 0xf5, 0x21, 0x00


	//----- nvinfo : EIATTR_SPARSE_MMA_MASK
	.align		4
.L_15:
        /*0048*/ 	.byte	0x03, 0x50
        /*004a*/ 	.short	0x0000


	//----- nvinfo : EIATTR_MAXREG_COUNT
	.align		4
        /*004c*/ 	.byte	0x03, 0x1b
        /*004e*/ 	.short	0x00ff


	//----- nvinfo : EIATTR_MERCURY_ISA_VERSION
	.align		4
        /*0050*/ 	.byte	0x03, 0x5f
        /*0052*/ 	.short	0x0101


	//----- nvinfo : EIATTR_VRC_CTA_INIT_COUNT
	.align		4
        /*0054*/ 	.byte	0x02, 0x4a
	.zero		1
	.zero		1


	//----- nvinfo : EIATTR_EXIT_INSTR_OFFSETS
	.align		4
        /*0058*/ 	.byte	0x04, 0x1c
        /*005a*/ 	.short	(.L_17 - .L_16)


	//   ....[0]....
.L_16:
        /*005c*/ 	.word	0x000005d0


	//----- nvinfo : EIATTR_CRS_STACK_SIZE
	.align		4
.L_17:
        /*0060*/ 	.byte	0x04, 0x1e
        /*0062*/ 	.short	(.L_19 - .L_18)
.L_18:
        /*0064*/ 	.word	0x00000000


	//----- nvinfo : EIATTR_CBANK_PARAM_SIZE
	.align		4
.L_19:
        /*0068*/ 	.byte	0x03, 0x19
        /*006a*/ 	.short	0x001c


	//----- nvinfo : EIATTR_PARAM_CBANK
	.align		4
        /*006c*/ 	.byte	0x04, 0x0a
        /*006e*/ 	.short	(.L_21 - .L_20)
	.align		4
.L_20:
        /*0070*/ 	.word	index@(.nv.constant0._Z10add_kernelPfS_S_i)
        /*0074*/ 	.short	0x0380
        /*0076*/ 	.short	0x001c


	//----- nvinfo : EIATTR_SW_WAR
	.align		4
.L_21:
        /*0078*/ 	.byte	0x04, 0x36
        /*007a*/ 	.short	(.L_23 - .L_22)
.L_22:
        /*007c*/ 	.word	0x00000008
.L_23:


//--------------------- .nv.callgraph             --------------------------
	.section	.nv.callgraph,"",@"SHT_CUDA_CALLGRAPH"
	.align	4
	.sectionentsize	8
	.align		4
        /*0000*/ 	.word	0x00000000
	.align		4
        /*0004*/ 	.word	0xffffffff
	.align		4
        /*0008*/ 	.word	0x00000000
	.align		4
        /*000c*/ 	.word	0xfffffffe
	.align		4
        /*0010*/ 	.word	0x00000000
	.align		4
        /*0014*/ 	.word	0xfffffffd
	.align		4
        /*0018*/ 	.word	0x00000000
	.align		4
        /*001c*/ 	.word	0xfffffffc


//--------------------- .text._Z10add_kernelPfS_S_i --------------------------
	.section	.text._Z10add_kernelPfS_S_i,"ax",@progbits
	.align	128
        .global         _Z10add_kernelPfS_S_i
        .type           _Z10add_kernelPfS_S_i,@function
        .size           _Z10add_kernelPfS_S_i,(.L_x_7 - _Z10add_kernelPfS_S_i)
        .other          _Z10add_kernelPfS_S_i,@"STO_CUDA_ENTRY STV_DEFAULT"
_Z10add_kernelPfS_S_i:
.text._Z10add_kernelPfS_S_i:
[----:B------:R-:W-:Y:S01]  /*0000*/  LDC R1, c[0x0][0x37c] ;  /* 0x0000df00ff017b82 */ /* 0x000fe20000000800 */
[----:B------:R-:W0:Y:S07]  /*0010*/  S2R R3, SR_TID.X ;  /* 0x0000000000037919 */ /* 0x000e2e0000002100 */
[----:B------:R-:W0:Y:S01]  /*0020*/  S2UR UR6, SR_CTAID.X ;  /* 0x00000000000679c3 */ /* 0x000e220000002500 */
[----:B------:R-:W1:Y:S01]  /*0030*/  LDCU UR8, c[0x0][0x398] ;  /* 0x00007300ff0877ac */ /* 0x000e620008000800 */
[----:B------:R-:W-:Y:S01]  /*0040*/  BSSY.RECONVERGENT B0, `(.L_x_0) ;  /* 0x0000056000007945 */ /* 0x000fe20003800200 */
[----:B------:R-:W-:Y:S01]  /*0050*/  HFMA2 R0, -RZ, RZ, 0, 0 ;  /* 0x00000000ff007431 */ /* 0x000fe200000001ff */
[----:B------:R-:W2:Y:S04]  /*0060*/  LDCU.64 UR4, c[0x0][0x358] ;  /* 0x00006b00ff0477ac */ /* 0x000ea80008000a00 */
[----:B------:R-:W0:Y:S01]  /*0070*/  LDC R2, c[0x0][0x360] ;  /* 0x0000d800ff027b82 */ /* 0x000e220000000800 */
[----:B------:R-:W3:Y:S01]  /*0080*/  LDCU UR7, c[0x0][0x370] ;  /* 0x00006e00ff0777ac */ /* 0x000ee20008000800 */
[----:B0-----:R-:W-:-:S02]  /*0090*/  IMAD R3, R2, UR6, R3 ;  /* 0x0000000602037c24 */ /* 0x001fc4000f8e0203 */
[----:B---3--:R-:W-:-:S03]  /*00a0*/  IMAD R2, R2, UR7, RZ ;  /* 0x0000000702027c24 */ /* 0x008fc6000f8e02ff */
[----:B-1----:R-:W-:-:S13]  /*00b0*/  ISETP.GE.AND P0, PT, R3, UR8, PT ;  /* 0x0000000803007c0c */ /* 0x002fda000bf06270 */
[----:B--2---:R-:W-:Y:S05]  /*00c0*/  @P0 BRA `(.L_x_1) ;  /* 0x0000000400340947 */ /* 0x004fea0003800000 */
[----:B------:R-:W0:Y:S01]  /*00d0*/  I2F.U32.RP R8, R2 ;  /* 0x0000000200087306 */ /* 0x000e220000209000 */
[----:B------:R-:W-:Y:S01]  /*00e0*/  IADD3 R0, PT, PT, R2, R3, RZ ;  /* 0x0000000302007210 */ /* 0x000fe20007ffe0ff */
[----:B------:R-:W-:Y:S01]  /*00f0*/  BSSY.RECONVERGENT B1, `(.L_x_2) ;  /* 0x000002c000017945 */ /* 0x000fe20003800200 */
[----:B------:R-:W-:Y:S02]  /*0100*/  IADD3 R9, PT, PT, RZ, -R2, RZ ;  /* 0x80000002ff097210 */ /* 0x000fe40007ffe0ff */
[C---:B------:R-:W-:Y:S02]  /*0110*/  ISETP.GE.AND P0, PT, R0.reuse, UR8, PT ;  /* 0x0000000800007c0c */ /* 0x040fe4000bf06270 */
[----:B------:R-:W-:Y:S02]  /*0120*/  VIMNMX R7, PT, PT, R0, UR8, !PT ;  /* 0x0000000800077c48 */ /* 0x000fe4000ffe0100 */
[----:B------:R-:W-:Y:S02]  /*0130*/  SEL R6, RZ, 0x1, P0 ;  /* 0x00000001ff067807 */ /* 0x000fe40000000000 */
[----:B------:R-:W-:-:S02]  /*0140*/  ISETP.NE.U32.AND P2, PT, R2, RZ, PT ;  /* 0x000000ff0200720c */ /* 0x000fc40003f45070 */
[----:B------:R-:W-:Y:S01]  /*0150*/  IADD3 R7, PT, PT, R7, -R0, -R6 ;  /* 0x8000000007077210 */ /* 0x000fe20007ffe806 */
[----:B0-----:R-:W0:Y:S02]  /*0160*/  MUFU.RCP R8, R8 ;  /* 0x0000000800087308 */ /* 0x001e240000001000 */
[----:B0-----:R-:W-:-:S06]  /*0170*/  IADD3 R4, PT, PT, R8, 0xffffffe, RZ ;  /* 0x0ffffffe08047810 */ /* 0x001fcc0007ffe0ff */
[----:B------:R0:W1:Y:S02]  /*0180*/  F2I.FTZ.U32.TRUNC.NTZ R5, R4 ;  /* 0x0000000400057305 */ /* 0x000064000021f000 */
[----:B0-----:R-:W-:Y:S02]  /*0190*/  IMAD.MOV.U32 R4, RZ, RZ, RZ ;  /* 0x000000ffff047224 */ /* 0x001fe400078e00ff */
[----:B-1----:R-:W-:-:S04]  /*01a0*/  IMAD R9, R9, R5, RZ ;  /* 0x0000000509097224 */ /* 0x002fc800078e02ff */
[----:B------:R-:W-:-:S06]  /*01b0*/  IMAD.HI.U32 R8, R5, R9, R4 ;  /* 0x0000000905087227 */ /* 0x000fcc00078e0004 */
[----:B------:R-:W-:-:S05]  /*01c0*/  IMAD.HI.U32 R5, R8, R7, RZ ;  /* 0x0000000708057227 */ /* 0x000fca00078e00ff */
[----:B------:R-:W-:-:S05]  /*01d0*/  IADD3 R0, PT, PT, -R5, RZ, RZ ;  /* 0x000000ff05007210 */ /* 0x000fca0007ffe1ff */
[----:B------:R-:W-:-:S05]  /*01e0*/  IMAD R7, R2, R0, R7 ;  /* 0x0000000002077224 */ /* 0x000fca00078e0207 */
[----:B------:R-:W-:-:S13]  /*01f0*/  ISETP.GE.U32.AND P0, PT, R7, R2, PT ;  /* 0x000000020700720c */ /* 0x000fda0003f06070 */
[----:B------:R-:W-:Y:S02]  /*0200*/  @P0 IADD3 R7, PT, PT, -R2, R7, RZ ;  /* 0x0000000702070210 */ /* 0x000fe40007ffe1ff */
[----:B------:R-:W-:Y:S02]  /*0210*/  @P0 IADD3 R5, PT, PT, R5, 0x1, RZ ;  /* 0x0000000105050810 */ /* 0x000fe40007ffe0ff */
[----:B------:R-:W-:-:S13]  /*0220*/  ISETP.GE.U32.AND P1, PT, R7, R2, PT ;  /* 0x000000020700720c */ /* 0x000fda0003f26070 */
[----:B------:R-:W-:Y:S01]  /*0230*/  @P1 VIADD R5, R5, 0x1 ;  /* 0x0000000105051836 */ /* 0x000fe20000000000 */
[----:B------:R-:W-:-:S04]  /*0240*/  @!P2 LOP3.LUT R5, RZ, R2, RZ, 0x33, !PT ;  /* 0x00000002ff05a212 */ /* 0x000fc800078e33ff */
[----:B------:R-:W-:-:S04]  /*0250*/  IADD3 R5, PT, PT, R6, R5, RZ ;  /* 0x0000000506057210 */ /* 0x000fc80007ffe0ff */
[C---:B------:R-:W-:Y:S02]  /*0260*/  LOP3.LUT R0, R5.reuse, 0x3, RZ, 0xc0, !PT ;  /* 0x0000000305007812 */ /* 0x040fe400078ec0ff */
[----:B------:R-:W-:Y:S02]  /*0270*/  ISETP.GE.U32.AND P1, PT, R5, 0x3, PT ;  /* 0x000000030500780c */ /* 0x000fe40003f26070 */
[----:B------:R-:W-:Y:S02]  /*0280*/  ISETP.NE.AND P0, PT, R0, 0x3, PT ;  /* 0x000000030000780c */ /* 0x000fe40003f05270 */
[----:B------:R-:W-:-:S11]  /*0290*/  MOV R0, RZ ;  /* 0x000000ff00007202 */ /* 0x000fd60000000f00 */
[----:B------:R-:W-:Y:S05]  /*02a0*/  @!P0 BRA `(.L_x_3) ;  /* 0x0000000000408947 */ /* 0x000fea0003800000 */
[----:B------:R-:W0:Y:S01]  /*02b0*/  LDC.64 R10, c[0x0][0x380] ;  /* 0x0000e000ff0a7b82 */ /* 0x000e220000000a00 */
[----:B------:R-:W-:-:S04]  /*02c0*/  IADD3 R0, PT, PT, R5, 0x1, RZ ;  /* 0x0000000105007810 */ /* 0x000fc80007ffe0ff */
[----:B------:R-:W-:Y:S01]  /*02d0*/  LOP3.LUT R4, R0, 0x3, RZ, 0xc0, !PT ;  /* 0x0000000300047812 */ /* 0x000fe200078ec0ff */
[----:B------:R-:W-:Y:S02]  /*02e0*/  IMAD.MOV.U32 R0, RZ, RZ, RZ ;  /* 0x000000ffff007224 */ /* 0x000fe400078e00ff */
[----:B------:R-:W1:Y:S01]  /*02f0*/  LDC.64 R8, c[0x0][0x388] ;  /* 0x0000e200ff087b82 */ /* 0x000e620000000a00 */
[----:B------:R-:W-:-:S07]  /*0300*/  IADD3 R12, PT, PT, -R4, RZ, RZ ;  /* 0x000000ff040c7210 */ /* 0x000fce0007ffe1ff */
.L_x_4:
[----:B-1----:R-:W-:-:S04]  /*0310*/  IMAD.WIDE R4, R3, 0x4, R8 ;  /* 0x0000000403047825 */ /* 0x002fc800078e0208 */
[----:B0-----:R-:W-:Y:S02]  /*0320*/  IMAD.WIDE R6, R3, 0x4, R10 ;  /* 0x0000000403067825 */ /* 0x001fe400078e020a */
[----:B------:R-:W2:Y:S04]  /*0330*/  LDG.E R5, desc[UR4][R4.64] ;  /* 0x0000000404057981 */ /* 0x000ea8000c1e1900 */
[----:B------:R-:W2:Y:S01]  /*0340*/  LDG.E R6, desc[UR4][R6.64] ;  /* 0x0000000406067981 */ /* 0x000ea2000c1e1900 */
[----:B------:R-:W-:Y:S02]  /*0350*/  IADD3 R12, PT, PT, R12, 0x1, RZ ;  /* 0x000000010c0c7810 */ /* 0x000fe40007ffe0ff */
[----:B------:R-:W-:Y:S02]  /*0360*/  IADD3 R3, PT, PT, R2, R3, RZ ;  /* 0x0000000302037210 */ /* 0x000fe40007ffe0ff */
[----:B------:R-:W-:Y:S01]  /*0370*/  ISETP.NE.AND P0, PT, R12, RZ, PT ;  /* 0x000000ff0c00720c */ /* 0x000fe20003f05270 */
[----:B--2---:R-:W-:-:S04]  /*0380*/  FADD R13, R6, R5 ;  /* 0x00000005060d7221 */ /* 0x004fc80000000000 */
[----:B------:R-:W-:-:S08]  /*0390*/  FADD R0, R13, R0 ;  /* 0x000000000d007221 */ /* 0x000fd00000000000 */
[----:B------:R-:W-:Y:S05]  /*03a0*/  @P0 BRA `(.L_x_4) ;  /* 0xfffffffc00d80947 */ /* 0x000fea000383ffff */
.L_x_3:
[----:B------:R-:W-:Y:S05]  /*03b0*/  BSYNC.RECONVERGENT B1 ;  /* 0x0000000000017941 */ /* 0x000fea0003800200 */
.L_x_2:
[----:B------:R-:W-:Y:S05]  /*03c0*/  @!P1 BRA `(.L_x_1) ;  /* 0x0000000000749947 */ /* 0x000fea0003800000 */
.L_x_5:
[----:B------:R-:W0:Y:S08]  /*03d0*/  LDC.64 R4, c[0x0][0x380] ;  /* 0x0000e000ff047b82 */ /* 0x000e300000000a00 */
[----:B------:R-:W1:Y:S01]  /*03e0*/  LDC.64 R6, c[0x0][0x388] ;  /* 0x0000e200ff067b82 */ /* 0x000e620000000a00 */
[----:B0-----:R-:W-:-:S04]  /*03f0*/  IMAD.WIDE R16, R3, 0x4, R4 ;  /* 0x0000000403107825 */ /* 0x001fc800078e0204 */
[C---:B------:R-:W-:Y:S02]  /*0400*/  IMAD.WIDE R4, R2.reuse, 0x4, R16 ;  /* 0x0000000402047825 */ /* 0x040fe400078e0210 */
[----:B------:R-:W2:Y:S02]  /*0410*/  LDG.E R16, desc[UR4][R16.64] ;  /* 0x0000000410107981 */ /* 0x000ea4000c1e1900 */
[----:B-1----:R-:W-:Y:S02]  /*0420*/  IMAD.WIDE R18, R3, 0x4, R6 ;  /* 0x0000000403127825 */ /* 0x002fe400078e0206 */
[----:B------:R-:W3:Y:S02]  /*0430*/  LDG.E R20, desc[UR4][R4.64] ;  /* 0x0000000404147981 */ /* 0x000ee4000c1e1900 */
[C---:B------:R-:W-:Y:S02]  /*0440*/  IMAD.WIDE R6, R2.reuse, 0x4, R18 ;  /* 0x0000000402067825 */ /* 0x040fe400078e0212 */
[----:B------:R-:W2:Y:S02]  /*0450*/  LDG.E R19, desc[UR4][R18.64] ;  /* 0x0000000412137981 */ /* 0x000ea4000c1e1900 */
[----:B------:R-:W-:-:S02]  /*0460*/  IMAD.WIDE R8, R2, 0x4, R4 ;  /* 0x0000000402087825 */ /* 0x000fc400078e0204 */
[----:B------:R-:W3:Y:S02]  /*0470*/  LDG.E R21, desc[UR4][R6.64] ;  /* 0x0000000406157981 */ /* 0x000ee4000c1e1900 */
[C---:B------:R-:W-:Y:S02]  /*0480*/  IMAD.WIDE R10, R2.reuse, 0x4, R6 ;  /* 0x00000004020a7825 */ /* 0x040fe400078e0206 */
[----:B------:R-:W4:Y:S02]  /*0490*/  LDG.E R22, desc[UR4][R8.64] ;  /* 0x0000000408167981 */ /* 0x000f24000c1e1900 */
[C---:B------:R-:W-:Y:S02]  /*04a0*/  IMAD.WIDE R12, R2.reuse, 0x4, R8 ;  /* 0x00000004020c7825 */ /* 0x040fe400078e0208 */
[----:B------:R-:W4:Y:S02]  /*04b0*/  LDG.E R23, desc[UR4][R10.64] ;  /* 0x000000040a177981 */ /* 0x000f24000c1e1900 */
[----:B------:R-:W-:-:S02]  /*04c0*/  IMAD.WIDE R14, R2, 0x4, R10 ;  /* 0x00000004020e7825 */ /* 0x000fc400078e020a */
[----:B------:R-:W5:Y:S04]  /*04d0*/  LDG.E R12, desc[UR4][R12.64] ;  /* 0x000000040c0c7981 */ /* 0x000f68000c1e1900 */
[----:B------:R-:W5:Y:S01]  /*04e0*/  LDG.E R15, desc[UR4][R14.64] ;  /* 0x000000040e0f7981 */ /* 0x000f62000c1e1900 */
[----:B------:R-:W-:-:S04]  /*04f0*/  LEA R3, R2, R3, 0x2 ;  /* 0x0000000302037211 */ /* 0x000fc800078e10ff */
[----:B------:R-:W-:Y:S01]  /*0500*/  ISETP.GE.AND P0, PT, R3, UR8, PT ;  /* 0x0000000803007c0c */ /* 0x000fe2000bf06270 */
[----:B--2---:R-:W-:-:S04]  /*0510*/  FADD R19, R16, R19 ;  /* 0x0000001310137221 */ /* 0x004fc80000000000 */
[----:B------:R-:W-:Y:S01]  /*0520*/  FADD R19, R19, R0 ;  /* 0x0000000013137221 */ /* 0x000fe20000000000 */
[----:B---3--:R-:W-:-:S04]  /*0530*/  FADD R20, R20, R21 ;  /* 0x0000001514147221 */ /* 0x008fc80000000000 */
[----:B------:R-:W-:Y:S01]  /*0540*/  FADD R19, R19, R20 ;  /* 0x0000001413137221 */ /* 0x000fe20000000000 */
[----:B----4-:R-:W-:-:S04]  /*0550*/  FADD R22, R22, R23 ;  /* 0x0000001716167221 */ /* 0x010fc80000000000 */
[----:B------:R-:W-:Y:S01]  /*0560*/  FADD R19, R19, R22 ;  /* 0x0000001613137221 */ /* 0x000fe20000000000 */
[----:B-----5:R-:W-:-:S04]  /*0570*/  FADD R0, R12, R15 ;  /* 0x0000000f0c007221 */ /* 0x020fc80000000000 */
[----:B------:R-:W-:Y:S01]  /*0580*/  FADD R0, R19, R0 ;  /* 0x0000000013007221 */ /* 0x000fe20000000000 */
[----:B------:R-:W-:Y:S06]  /*0590*/  @!P0 BRA `(.L_x_5) ;  /* 0xfffffffc008c8947 */ /* 0x000fec000383ffff */
.L_x_1:
[----:B------:R-:W-:Y:S05]  /*05a0*/  BSYNC.RECONVERGENT B0 ;  /* 0x0000000000007941 */ /* 0x000fea0003800200 */
.L_x_0:
[----:B------:R-:W0:Y:S02]  /*05b0*/  LDC.64 R2, c[0x0][0x390] ;  /* 0x0000e400ff027b82 */ /* 0x000e240000000a00 */
[----:B0-----:R-:W-:Y:S01]  /*05c0*/  REDG.E.ADD.F32.FTZ.RN.STRONG.GPU desc[UR4][R2.64], R0 ;  /* 0x00000000020079a6 */ /* 0x001fe2000c12f304 */
[----:B------:R-:W-:Y:S05]  /*05d0*/  EXIT ;  /* 0x000000000000794d */ /* 0x000fea0003800000 */
.L_x_6:
[----:B------:R-:W-:-:S00]  /*05e0*/  BRA `(.L_x_6) ;  /* 0xfffffffc00fc7947 */ /* 0x000fc0000383ffff */
[----:B------:R-:W-:-:S00]  /*05f0*/  NOP ;  /* 0x0000000000007918 */ /* 0x000fc00000000000 */
        /* <DEDUP_REMOVED lines=8> */
.L_x_7:


//--------------------- .nv.shared.reserved.0     --------------------------
	.section	.nv.shared.reserved.0,"aw",@nobits
	.weak		__nv_reservedSMEM_offset_0_alias
	.size		__nv_reservedSMEM_offset_0_alias, 0, 64
	.other		__nv_reservedSMEM_offset_0_alias,@"STO_CUDA_RESERVED_SHARED STV_DEFAULT"
__nv_reservedSMEM_offset_0_alias:
	.zero		0
	.zero		64


//--------------------- .nv.constant0._Z10add_kernelPfS_S_i --------------------------
	.section	.nv.constant0._Z10add_kernelPfS_S_i,"a",@progbits
	.sectionflags	@""
	.align	4
.nv.constant0._Z10add_kernelPfS_S_i:
	.zero		924


//--------------------- SYMBOLS --------------------------

	.type		.nv.reservedSmem.offset0,@object
	.size		.nv.reservedSmem.offset0,0x4
